	.headerflags	@"EF_CUDA_TEXMODE_UNIFIED EF_CUDA_64BIT_ADDRESS EF_CUDA_ACCELERATORS EF_CUDA_SM90 EF_CUDA_VIRTUAL_SM(EF_CUDA_SM90)"
	.elftype	@"ET_EXEC"


//--------------------- .nv.info                  --------------------------
	.section	.nv.info,"",@"SHT_CUDA_INFO"
	.align	4


	//----- nvinfo : EIATTR_REGCOUNT
	.align		4
        /*0000*/ 	.byte	0x04, 0x2f
        /*0002*/ 	.short	(.L_1 - .L_0)
	.align		4
.L_0:
        /*0004*/ 	.word	index@(triton_poi_fused_convolution_1)
        /*0008*/ 	.word	0x0000000c


	//----- nvinfo : EIATTR_MIN_STACK_SIZE
	.align		4
.L_1:
        /*000c*/ 	.byte	0x04, 0x12
        /*000e*/ 	.short	(.L_3 - .L_2)
	.align		4
.L_2:
        /*0010*/ 	.word	index@(triton_poi_fused_convolution_1)
        /*0014*/ 	.word	0x00000000


	//----- nvinfo : EIATTR_FRAME_SIZE
	.align		4
.L_3:
        /*0018*/ 	.byte	0x04, 0x11
        /*001a*/ 	.short	(.L_5 - .L_4)
	.align		4
.L_4:
        /*001c*/ 	.word	index@(triton_poi_fused_convolution_1)
        /*0020*/ 	.word	0x00000000


	//----- nvinfo : EIATTR_MIN_STACK_SIZE
	.align		4
.L_5:
        /*0024*/ 	.byte	0x04, 0x12
        /*0026*/ 	.short	(.L_7 - .L_6)
	.align		4
.L_6:
        /*0028*/ 	.word	index@(triton_poi_fused_convolution_1)
        /*002c*/ 	.word	0x00000000
.L_7:


//--------------------- .nv.info.triton_poi_fused_convolution_1 --------------------------
	.section	.nv.info.triton_poi_fused_convolution_1,"",@"SHT_CUDA_INFO"
	.sectionflags	@""
	.align	4


	//----- nvinfo : EIATTR_CUDA_API_VERSION
	.align		4
        /*0000*/ 	.byte	0x04, 0x37
        /*0002*/ 	.short	(.L_9 - .L_8)
.L_8:
        /*0004*/ 	.word	0x0000007c


	//----- nvinfo : EIATTR_KPARAM_INFO
	.align		4
.L_9:
        /*0008*/ 	.byte	0x04, 0x17
        /*000a*/ 	.short	(.L_11 - .L_10)
.L_10:
        /*000c*/ 	.word	0x00000000
        /*0010*/ 	.short	0x0002
        /*0012*/ 	.short	0x0010
        /*0014*/ 	.byte	0x00, 0xf0, 0x11, 0x00


	//----- nvinfo : EIATTR_KPARAM_INFO
	.align		4
.L_11:
        /*0018*/ 	.byte	0x04, 0x17
        /*001a*/ 	.short	(.L_13 - .L_12)
.L_12:
        /*001c*/ 	.word	0x00000000
        /*0020*/ 	.short	0x0001
        /*0022*/ 	.short	0x0008
        /*0024*/ 	.byte	0x00, 0xf4, 0x21, 0x00


	//----- nvinfo : EIATTR_KPARAM_INFO
	.align		4
.L_13:
        /*0028*/ 	.byte	0x04, 0x17
        /*002a*/ 	.short	(.L_15 - .L_14)
.L_14:
        /*002c*/ 	.word	0x00000000
        /*0030*/ 	.short	0x0000
        /*0032*/ 	.short	0x0000
        /*0034*/ 	.byte	0x00, 0xf4, 0x21, 0x00


	//----- nvinfo : EIATTR_SPARSE_MMA_MASK
	.align		4
.L_15:
        /*0038*/ 	.byte	0x03, 0x50
        /*003a*/ 	.short	0x0000


	//----- nvinfo : EIATTR_MAXREG_COUNT
	.align		4
        /*003c*/ 	.byte	0x03, 0x1b
        /*003e*/ 	.short	0x00ff


	//----- nvinfo : EIATTR_EXIT_INSTR_OFFSETS
	.align		4
        /*0040*/ 	.byte	0x04, 0x1c
        /*0042*/ 	.short	(.L_17 - .L_16)


	//   ....[0]....
.L_16:
        /*0044*/ 	.word	0x00000180


	//   ....[1]....
        /*0048*/ 	.word	0x000001a0


	//----- nvinfo : EIATTR_REQNTID
	.align		4
.L_17:
        /*004c*/ 	.byte	0x04, 0x10
        /*004e*/ 	.short	(.L_19 - .L_18)
.L_18:
        /*0050*/ 	.word	0x00000080
        /*0054*/ 	.word	0x00000001
        /*0058*/ 	.word	0x00000001


	//----- nvinfo : EIATTR_CBANK_PARAM_SIZE
	.align		4
.L_19:
        /*005c*/ 	.byte	0x03, 0x19
        /*005e*/ 	.short	0x0014


	//----- nvinfo : EIATTR_PARAM_CBANK
	.align		4
        /*0060*/ 	.byte	0x04, 0x0a
        /*0062*/ 	.short	(.L_21 - .L_20)
	.align		4
.L_20:
        /*0064*/ 	.word	index@(.nv.constant0.triton_poi_fused_convolution_1)
        /*0068*/ 	.short	0x0210
        /*006a*/ 	.short	0x0014


	//----- nvinfo : EIATTR_SW_WAR
	.align		4
.L_21:
        /*006c*/ 	.byte	0x04, 0x36
        /*006e*/ 	.short	(.L_23 - .L_22)
.L_22:
        /*0070*/ 	.word	0x00000008
.L_23:


//--------------------- .nv.callgraph             --------------------------
	.section	.nv.callgraph,"",@"SHT_CUDA_CALLGRAPH"
	.align	4
	.sectionentsize	8
	.align		4
        /*0000*/ 	.word	0x00000000
	.align		4
        /*0004*/ 	.word	0xffffffff
	.align		4
        /*0008*/ 	.word	0x00000000
	.align		4
        /*000c*/ 	.word	0xfffffffe
	.align		4
        /*0010*/ 	.word	0x00000000
	.align		4
        /*0014*/ 	.word	0xfffffffd
	.align		4
        /*0018*/ 	.word	0x00000000
	.align		4
        /*001c*/ 	.word	0xfffffffc


//--------------------- .text.triton_poi_fused_convolution_1 --------------------------
	.section	.text.triton_poi_fused_convolution_1,"ax",@progbits
	.align	128
        .global         triton_poi_fused_convolution_1
        .type           triton_poi_fused_convolution_1,@function
        .size           triton_poi_fused_convolution_1,(.L_x_1 - triton_poi_fused_convolution_1)
        .other          triton_poi_fused_convolution_1,@"STO_CUDA_ENTRY STV_DEFAULT"
triton_poi_fused_convolution_1:
.text.triton_poi_fused_convolution_1:
[----:B------:R-:W0:Y:S02]  /*0000*/  LDC R1, c[0x0][0x28] ;  /* 0x00000a00ff017b82 */ /* 0x000e240000000800 */
[----:B------:R-:W1:Y:S01]  /*0010*/  S2R R0, SR_TID.X ;  /* 0x0000000000007919 */ /* 0x000e620000002100 */
[----:B------:R-:W2:Y:S01]  /*0020*/  LDC.64 R4, c[0x0][0x218] ;  /* 0x00008600ff047b82 */ /* 0x000ea20000000a00 */
[----:B------:R-:W-:Y:S01]  /*0030*/  ULDC.64 UR4, c[0x0][0x208] ;  /* 0x0000820000047ab9 */ /* 0x000fe20000000a00 */
[----:B------:R-:W3:Y:S01]  /*0040*/  S2R R7, SR_CTAID.X ;  /* 0x0000000000077919 */ /* 0x000ee20000002500 */
[----:B-1----:R-:W-:Y:S02]  /*0050*/  LOP3.LUT R0, R0, 0x7f, RZ, 0xc0, !PT ;  /* 0x0000007f00007812 */ /* 0x002fe400078ec0ff */
[----:B---3--:R-:W-:-:S03]  /*0060*/  SHF.R.S32.HI R2, RZ, 0x18, R7 ;  /* 0x00000018ff027819 */ /* 0x008fc60000011407 */
[----:B------:R-:W-:Y:S01]  /*0070*/  IMAD R7, R7, 0x80, R0 ;  /* 0x0000008007077824 */ /* 0x000fe200078e0200 */
[----:B------:R-:W-:Y:S02]  /*0080*/  SGXT R0, R2, 0x1 ;  /* 0x000000010200781a */ /* 0x000fe40000000200 */
[----:B------:R-:W1:Y:S02]  /*0090*/  LDC.64 R2, c[0x0][0x210] ;  /* 0x00008400ff027b82 */ /* 0x000e640000000a00 */
[----:B------:R-:W-:Y:S02]  /*00a0*/  ISETP.GE.AND P0, PT, R7, 0x1800, PT ;  /* 0x000018000700780c */ /* 0x000fe40003f06270 */
[----:B------:R-:W-:-:S04]  /*00b0*/  LEA.HI R0, R0, R7, RZ, 0x4 ;  /* 0x0000000700007211 */ /* 0x000fc800078f20ff */
[----:B------:R-:W-:-:S05]  /*00c0*/  SHF.R.S32.HI R0, RZ, 0x4, R0 ;  /* 0x00000004ff007819 */ /* 0x000fca0000011400 */
[----:B------:R-:W-:-:S05]  /*00d0*/  IMAD.HI R6, R0, 0x2aaaaaab, RZ ;  /* 0x2aaaaaab00067827 */ /* 0x000fca00078e02ff */
[----:B------:R-:W-:-:S04]  /*00e0*/  SHF.R.U32.HI R9, RZ, 0x1f, R6 ;  /* 0x0000001fff097819 */ /* 0x000fc80000011606 */
[----:B------:R-:W-:Y:S01]  /*00f0*/  LEA.HI R9, R6, R9, RZ, 0x1c ;  /* 0x0000000906097211 */ /* 0x000fe200078fe0ff */
[----:B-1----:R-:W-:-:S04]  /*0100*/  IMAD.WIDE R2, R7, 0x4, R2 ;  /* 0x0000000407027825 */ /* 0x002fc800078e0202 */
[----:B------:R-:W-:Y:S02]  /*0110*/  IMAD R9, R9, -0x60, R0 ;  /* 0xffffffa009097824 */ /* 0x000fe400078e0200 */
[----:B------:R-:W-:Y:S02]  /*0120*/  IMAD.MOV.U32 R0, RZ, RZ, RZ ;  /* 0x000000ffff007224 */ /* 0x000fe400078e00ff */
[----:B------:R-:W-:Y:S02]  /*0130*/  IMAD.MOV.U32 R7, RZ, RZ, RZ ;  /* 0x000000ffff077224 */ /* 0x000fe400078e00ff */
[----:B--2---:R-:W-:Y:S02]  /*0140*/  IMAD.WIDE R4, R9, 0x4, R4 ;  /* 0x0000000409047825 */ /* 0x004fe400078e0204 */
[----:B------:R-:W2:Y:S04]  /*0150*/  @!P0 LDG.E R0, desc[UR4][R2.64] ;  /* 0x0000000402008981 */ /* 0x000ea8000c1e1900 */
[----:B------:R-:W2:Y:S02]  /*0160*/  @!P0 LDG.E.EL R7, desc[UR4][R4.64] ;  /* 0x0000000404078981 */ /* 0x000ea4000c2e1900 */
[----:B--2---:R-:W-:Y:S01]  /*0170*/  FADD R7, R7, R0 ;  /* 0x0000000007077221 */ /* 0x004fe20000000000 */
[----:B------:R-:W-:Y:S06]  /*0180*/  @P0 EXIT ;  /* 0x000000000000094d */ /* 0x000fec0003800000 */
[----:B------:R-:W-:Y:S01]  /*0190*/  STG.E desc[UR4][R2.64], R7 ;  /* 0x0000000702007986 */ /* 0x000fe2000c101904 */
[----:B------:R-:W-:Y:S05]  /*01a0*/  EXIT ;  /* 0x000000000000794d */ /* 0x000fea0003800000 */
.L_x_0:
[----:B------:R-:W-:-:S00]  /*01b0*/  BRA `(.L_x_0) ;  /* 0xfffffffc00fc7947 */ /* 0x000fc0000383ffff */
[----:B------:R-:W-:-:S00]  /*01c0*/  NOP ;  /* 0x0000000000007918 */ /* 0x000fc00000000000 */
        /* <DEDUP_REMOVED lines=11> */
.L_x_1:


//--------------------- .nv.constant0.triton_poi_fused_convolution_1 --------------------------
	.section	.nv.constant0.triton_poi_fused_convolution_1,"a",@progbits
	.sectionflags	@""
	.align	4
.nv.constant0.triton_poi_fused_convolution_1:
	.zero		548
